	.headerflags	@"EF_CUDA_TEXMODE_UNIFIED EF_CUDA_64BIT_ADDRESS EF_CUDA_SM89 EF_CUDA_VIRTUAL_SM(EF_CUDA_SM89)"
	.elftype	@"ET_EXEC"


//--------------------- .nv.info                  --------------------------
	.section	.nv.info,"",@"SHT_CUDA_INFO"
	.align	4


	//----- nvinfo : EIATTR_REGCOUNT
	.align		4
        /*0000*/ 	.byte	0x04, 0x2f
        /*0002*/ 	.short	(.L_2 - .L_1)
	.align		4
.L_1:
        /*0004*/ 	.word	index@(triton__0d1d2d3d4d5de6de)
        /*0008*/ 	.word	0x00000027


	//----- nvinfo : EIATTR_MAX_STACK_SIZE
	.align		4
.L_2:
        /*000c*/ 	.byte	0x04, 0x23
        /*000e*/ 	.short	(.L_4 - .L_3)
	.align		4
.L_3:
        /*0010*/ 	.word	index@(triton__0d1d2d3d4d5de6de)
        /*0014*/ 	.word	0x00000000


	//----- nvinfo : EIATTR_MIN_STACK_SIZE
	.align		4
.L_4:
        /*0018*/ 	.byte	0x04, 0x12
        /*001a*/ 	.short	(.L_6 - .L_5)
	.align		4
.L_5:
        /*001c*/ 	.word	index@(triton__0d1d2d3d4d5de6de)
        /*0020*/ 	.word	0x00000000


	//----- nvinfo : EIATTR_FRAME_SIZE
	.align		4
.L_6:
        /*0024*/ 	.byte	0x04, 0x11
        /*0026*/ 	.short	(.L_8 - .L_7)
	.align		4
.L_7:
        /*0028*/ 	.word	index@(triton__0d1d2d3d4d5de6de)
        /*002c*/ 	.word	0x00000000
.L_8:


//--------------------- .nv.info.triton__0d1d2d3d4d5de6de --------------------------
	.section	.nv.info.triton__0d1d2d3d4d5de6de,"",@"SHT_CUDA_INFO"
	.align	4


	//----- nvinfo : EIATTR_CUDA_API_VERSION
	.align		4
        /*0000*/ 	.byte	0x04, 0x37
        /*0002*/ 	.short	(.L_10 - .L_9)
.L_9:
        /*0004*/ 	.word	0x0000007b


	//----- nvinfo : EIATTR_PARAM_CBANK
	.align		4
.L_10:
        /*0008*/ 	.byte	0x04, 0x0a
        /*000a*/ 	.short	(.L_12 - .L_11)
	.align		4
.L_11:
        /*000c*/ 	.word	index@(.nv.constant0.triton__0d1d2d3d4d5de6de)
        /*0010*/ 	.short	0x0160
        /*0012*/ 	.short	0x0030


	//----- nvinfo : EIATTR_CBANK_PARAM_SIZE
	.align		4
.L_12:
        /*0014*/ 	.byte	0x03, 0x19
        /*0016*/ 	.short	0x0030


	//----- nvinfo : EIATTR_KPARAM_INFO
	.align		4
        /*0018*/ 	.byte	0x04, 0x17
        /*001a*/ 	.short	(.L_14 - .L_13)
.L_13:
        /*001c*/ 	.word	0x00000000
        /*0020*/ 	.short	0x0006
        /*0022*/ 	.short	0x002c
        /*0024*/ 	.byte	0x00, 0xf0, 0x11, 0x00


	//----- nvinfo : EIATTR_KPARAM_INFO
	.align		4
.L_14:
        /*0028*/ 	.byte	0x04, 0x17
        /*002a*/ 	.short	(.L_16 - .L_15)
.L_15:
        /*002c*/ 	.word	0x00000000
        /*0030*/ 	.short	0x0005
        /*0032*/ 	.short	0x0028
        /*0034*/ 	.byte	0x00, 0xf0, 0x11, 0x00


	//----- nvinfo : EIATTR_KPARAM_INFO
	.align		4
.L_16:
        /*0038*/ 	.byte	0x04, 0x17
        /*003a*/ 	.short	(.L_18 - .L_17)
.L_17:
        /*003c*/ 	.word	0x00000000
        /*0040*/ 	.short	0x0004
        /*0042*/ 	.short	0x0020
        /*0044*/ 	.byte	0x00, 0xf0, 0x21, 0x00


	//----- nvinfo : EIATTR_KPARAM_INFO
	.align		4
.L_18:
        /*0048*/ 	.byte	0x04, 0x17
        /*004a*/ 	.short	(.L_20 - .L_19)
.L_19:
        /*004c*/ 	.word	0x00000000
        /*0050*/ 	.short	0x0003
        /*0052*/ 	.short	0x0018
        /*0054*/ 	.byte	0x00, 0xf0, 0x21, 0x00


	//----- nvinfo : EIATTR_KPARAM_INFO
	.align		4
.L_20:
        /*0058*/ 	.byte	0x04, 0x17
        /*005a*/ 	.short	(.L_22 - .L_21)
.L_21:
        /*005c*/ 	.word	0x00000000
        /*0060*/ 	.short	0x0002
        /*0062*/ 	.short	0x0010
        /*0064*/ 	.byte	0x00, 0xf0, 0x21, 0x00


	//----- nvinfo : EIATTR_KPARAM_INFO
	.align		4
.L_22:
        /*0068*/ 	.byte	0x04, 0x17
        /*006a*/ 	.short	(.L_24 - .L_23)
.L_23:
        /*006c*/ 	.word	0x00000000
        /*0070*/ 	.short	0x0001
        /*0072*/ 	.short	0x0008
        /*0074*/ 	.byte	0x00, 0xf0, 0x21, 0x00


	//----- nvinfo : EIATTR_KPARAM_INFO
	.align		4
.L_24:
        /*0078*/ 	.byte	0x04, 0x17
        /*007a*/ 	.short	(.L_26 - .L_25)
.L_25:
        /*007c*/ 	.word	0x00000000
        /*0080*/ 	.short	0x0000
        /*0082*/ 	.short	0x0000
        /*0084*/ 	.byte	0x00, 0xf0, 0x21, 0x00


	//----- nvinfo : EIATTR_MAXREG_COUNT
	.align		4
.L_26:
        /*0088*/ 	.byte	0x03, 0x1b
        /*008a*/ 	.short	0x00ff


	//----- nvinfo : EIATTR_COOP_GROUP_MASK_REGIDS
	.align		4
        /*008c*/ 	.byte	0x04, 0x29
        /*008e*/ 	.short	(.L_28 - .L_27)


	//   ....[0]....
.L_27:
        /*0090*/ 	.word	0xffffffff


	//   ....[1]....
        /*0094*/ 	.word	0xffffffff


	//   ....[2]....
        /*0098*/ 	.word	0xffffffff


	//   ....[3]....
        /*009c*/ 	.word	0xffffffff


	//   ....[4]....
        /*00a0*/ 	.word	0xffffffff


	//   ....[5]....
        /*00a4*/ 	.word	0xffffffff


	//   ....[6]....
        /*00a8*/ 	.word	0xffffffff


	//   ....[7]....
        /*00ac*/ 	.word	0xffffffff


	//   ....[8]....
        /*00b0*/ 	.word	0xffffffff


	//   ....[9]....
        /*00b4*/ 	.word	0xffffffff


	//   ....[10]....
        /*00b8*/ 	.word	0xffffffff


	//   ....[11]....
        /*00bc*/ 	.word	0xffffffff


	//   ....[12]....
        /*00c0*/ 	.word	0xffffffff


	//   ....[13]....
        /*00c4*/ 	.word	0xffffffff


	//   ....[14]....
        /*00c8*/ 	.word	0xffffffff


	//   ....[15]....
        /*00cc*/ 	.word	0xffffffff


	//----- nvinfo : EIATTR_COOP_GROUP_INSTR_OFFSETS
	.align		4
.L_28:
        /*00d0*/ 	.byte	0x04, 0x28
        /*00d2*/ 	.short	(.L_30 - .L_29)


	//   ....[0]....
.L_29:
        /*00d4*/ 	.word	0x00000690


	//   ....[1]....
        /*00d8*/ 	.word	0x000006b0


	//   ....[2]....
        /*00dc*/ 	.word	0x000006d0


	//   ....[3]....
        /*00e0*/ 	.word	0x000006f0


	//   ....[4]....
        /*00e4*/ 	.word	0x00000710


	//   ....[5]....
        /*00e8*/ 	.word	0x00000900


	//   ....[6]....
        /*00ec*/ 	.word	0x00000980


	//   ....[7]....
        /*00f0*/ 	.word	0x000009a0


	//   ....[8]....
        /*00f4*/ 	.word	0x000009c0


	//   ....[9]....
        /*00f8*/ 	.word	0x000009e0


	//   ....[10]....
        /*00fc*/ 	.word	0x00000a20


	//   ....[11]....
        /*0100*/ 	.word	0x00000a90


	//   ....[12]....
        /*0104*/ 	.word	0x00000af0


	//   ....[13]....
        /*0108*/ 	.word	0x00000b80


	//   ....[14]....
        /*010c*/ 	.word	0x00000ba0


	//   ....[15]....
        /*0110*/ 	.word	0x00000bc0


	//----- nvinfo : EIATTR_EXIT_INSTR_OFFSETS
	.align		4
.L_30:
        /*0114*/ 	.byte	0x04, 0x1c
        /*0116*/ 	.short	(.L_32 - .L_31)


	//   ....[0]....
.L_31:
        /*0118*/ 	.word	0x00001410


	//   ....[1]....
        /*011c*/ 	.word	0x00001430


	//----- nvinfo : EIATTR_MAX_THREADS
	.align		4
.L_32:
        /*0120*/ 	.byte	0x04, 0x05
        /*0122*/ 	.short	(.L_34 - .L_33)
.L_33:
        /*0124*/ 	.word	0x00000100
        /*0128*/ 	.word	0x00000001
        /*012c*/ 	.word	0x00000001
.L_34:


//--------------------- .nv.rel.action            --------------------------
	.section	.nv.rel.action,"",@"SHT_CUDA_RELOCINFO"
	.align	8
	.sectionentsize	8
        /*0000*/ 	.byte	0x73, 0x00, 0x00, 0x00, 0x00, 0x00, 0x00, 0x00, 0x00, 0x00, 0x00, 0x11, 0x25, 0x00, 0x05, 0x36


//--------------------- .nv.constant0.triton__0d1d2d3d4d5de6de --------------------------
	.section	.nv.constant0.triton__0d1d2d3d4d5de6de,"a",@progbits
	.align	4
.nv.constant0.triton__0d1d2d3d4d5de6de:
	.zero		400


//--------------------- .text.triton__0d1d2d3d4d5de6de --------------------------
	.section	.text.triton__0d1d2d3d4d5de6de,"ax",@progbits
	.sectionflags	@"SHF_BARRIERS=1"
	.sectioninfo	@"SHI_REGISTERS=39"
	.align	128
        .global         triton__0d1d2d3d4d5de6de
        .type           triton__0d1d2d3d4d5de6de,@function
        .size           triton__0d1d2d3d4d5de6de,(.L_x_1 - triton__0d1d2d3d4d5de6de)
        .other          triton__0d1d2d3d4d5de6de,@"STO_CUDA_ENTRY STV_DEFAULT"
triton__0d1d2d3d4d5de6de:
.text.triton__0d1d2d3d4d5de6de:
[----:B------:R-:W-:-:S02]  /*0000*/  MOV R1, c[0x0][0x28] ;  /* 0x00000a0000017a02 */ /* 0x000fc40000000f00 */
[----:B------:R-:W0:Y:S01]  /*0010*/  S2R R26, SR_TID.X ;  /* 0x00000000001a7919 */ /* 0x000e220000002100 */
[----:B------:R-:W-:Y:S01]  /*0020*/  MOV R29, 0x4 ;  /* 0x00000004001d7802 */ /* 0x000fe20000000f00 */
[----:B------:R-:W-:Y:S02]  /*0030*/  ULDC.64 UR4, c[0x0][0x118] ;  /* 0x0000460000047ab9 */ /* 0x000fe40000000a00 */
[----:B------:R-:W1:Y:S01]  /*0040*/  S2R R27, SR_CTAID.X ;  /* 0x00000000001b7919 */ /* 0x000e620000002500 */
[----:B0-----:R-:W-:-:S04]  /*0050*/  LOP3.LUT R3, R26, 0xff, RZ, 0xc0, !PT ;  /* 0x000000ff1a037812 */ /* 0x001fc800078ec0ff */
[----:B------:R-:W-:-:S05]  /*0060*/  SHF.L.U32 R32, R3, 0x2, RZ ;  /* 0x0000000203207819 */ /* 0x000fca00000006ff */
[----:B-1----:R-:W-:Y:S02]  /*0070*/  IMAD R4, R27, 0x900, R32 ;  /* 0x000009001b047824 */ /* 0x002fe400078e0220 */
[----:B------:R-:W-:-:S04]  /*0080*/  IMAD.WIDE.U32 R32, R32, R29, c[0x0][0x170] ;  /* 0x00005c0020207625 */ /* 0x000fc800078e001d */
[C---:B------:R-:W-:Y:S01]  /*0090*/  IMAD.WIDE R8, R4.reuse, R29, c[0x0][0x168] ;  /* 0x00005a0004087625 */ /* 0x040fe200078e021d */
[----:B------:R-:W2:Y:S01]  /*00a0*/  LDG.E.EL.128 R16, [R32.64] ;  /* 0x0000000420107981 */ /* 0x000ea2000c2e1d00 */
[----:B------:R-:W-:Y:S02]  /*00b0*/  MOV R31, 0x2 ;  /* 0x00000002001f7802 */ /* 0x000fe40000000f00 */
[C---:B------:R-:W-:Y:S01]  /*00c0*/  IADD3 R5, R4.reuse, 0x400, RZ ;  /* 0x0000040004057810 */ /* 0x040fe20007ffe0ff */
[----:B------:R-:W3:Y:S04]  /*00d0*/  LDG.E.EL.128 R12, [R32.64+0x1000] ;  /* 0x00100004200c7981 */ /* 0x000ee8000c2e1d00 */
[----:B------:R-:W4:Y:S01]  /*00e0*/  LDG.E.EL.128 R8, [R8.64] ;  /* 0x0000000408087981 */ /* 0x000f22000c2e1d00 */
[----:B------:R-:W-:-:S04]  /*00f0*/  IMAD.WIDE R6, R4, R31, c[0x0][0x160] ;  /* 0x0000580004067625 */ /* 0x000fc800078e021f */
[C---:B------:R-:W-:Y:S02]  /*0100*/  IMAD.WIDE R28, R5.reuse, R29, c[0x0][0x168] ;  /* 0x00005a00051c7625 */ /* 0x040fe400078e021d */
[----:B------:R-:W5:Y:S02]  /*0110*/  LDG.E.EL.64 R6, [R6.64] ;  /* 0x0000000406067981 */ /* 0x000f64000c2e1b00 */
[----:B------:R-:W-:Y:S02]  /*0120*/  IMAD.WIDE R24, R5, R31, c[0x0][0x160] ;  /* 0x0000580005187625 */ /* 0x000fe400078e021f */
[----:B------:R-:W5:Y:S04]  /*0130*/  LDG.E.EL.128 R20, [R28.64] ;  /* 0x000000041c147981 */ /* 0x000f68000c2e1d00 */
[----:B------:R-:W5:Y:S01]  /*0140*/  LDG.E.EL.64 R24, [R24.64] ;  /* 0x0000000418187981 */ /* 0x000f62000c2e1b00 */
[----:B------:R-:W-:-:S04]  /*0150*/  SHF.L.U32 R30, R3, 0x2, RZ ;  /* 0x00000002031e7819 */ /* 0x000fc800000006ff */
[----:B------:R-:W-:-:S04]  /*0160*/  IADD3 R30, R30, 0x800, RZ ;  /* 0x000008001e1e7810 */ /* 0x000fc80007ffe0ff */
[----:B------:R-:W-:Y:S02]  /*0170*/  ISETP.GE.U32.AND P1, PT, R30, 0x900, PT ;  /* 0x000009001e00780c */ /* 0x000fe40003f26070 */
[----:B------:R-:W-:Y:S01]  /*0180*/  IADD3 R30, R4, 0x800, RZ ;  /* 0x00000800041e7810 */ /* 0x000fe20007ffe0ff */
[----:B--2---:R-:W-:Y:S01]  /*0190*/  FADD R35, R16, 1 ;  /* 0x3f80000010237421 */ /* 0x004fe20000000000 */
[----:B------:R-:W-:Y:S02]  /*01a0*/  FADD R34, R17, 1 ;  /* 0x3f80000011227421 */ /* 0x000fe40000000000 */
[----:B------:R-:W-:Y:S01]  /*01b0*/  CS2R R16, SRZ ;  /* 0x0000000000107805 */ /* 0x000fe2000001ff00 */
[----:B----4-:R-:W-:Y:S01]  /*01c0*/  FMUL R35, R8, R35 ;  /* 0x0000002308237220 */ /* 0x010fe20000400000 */
[----:B------:R-:W-:Y:S01]  /*01d0*/  FMUL R34, R9, R34 ;  /* 0x0000002209227220 */ /* 0x000fe20000400000 */
[----:B------:R-:W-:-:S05]  /*01e0*/  IMAD.WIDE R8, R30, R31, c[0x0][0x160] ;  /* 0x000058001e087625 */ /* 0x000fca00078e021f */
[----:B------:R0:W2:Y:S01]  /*01f0*/  @!P1 LDG.E.EL.64 R16, [R8.64] ;  /* 0x0000000408109981 */ /* 0x0000a2000c2e1b00 */
[----:B------:R-:W-:Y:S01]  /*0200*/  FADD R31, R18, 1 ;  /* 0x3f800000121f7421 */ /* 0x000fe20000000000 */
[----:B------:R-:W-:Y:S01]  /*0210*/  FADD R18, R19, 1 ;  /* 0x3f80000013127421 */ /* 0x000fe20000000000 */
[----:B---3--:R-:W-:-:S03]  /*0220*/  FADD R36, R15, 1 ;  /* 0x3f8000000f247421 */ /* 0x008fc60000000000 */
[----:B------:R-:W-:Y:S01]  /*0230*/  FMUL R18, R11, R18 ;  /* 0x000000120b127220 */ /* 0x000fe20000400000 */
[----:B------:R-:W-:Y:S01]  /*0240*/  FADD R11, R14, 1 ;  /* 0x3f8000000e0b7421 */ /* 0x000fe20000000000 */
[----:B------:R-:W-:Y:S01]  /*0250*/  FMUL R19, R10, R31 ;  /* 0x0000001f0a137220 */ /* 0x000fe20000400000 */
[----:B------:R-:W-:Y:S01]  /*0260*/  FADD R15, R12, 1 ;  /* 0x3f8000000c0f7421 */ /* 0x000fe20000000000 */
[----:B-----5:R-:W-:Y:S01]  /*0270*/  SHF.L.U32 R10, R6, 0x10, RZ ;  /* 0x00000010060a7819 */ /* 0x020fe200000006ff */
[----:B------:R-:W-:Y:S01]  /*0280*/  FMUL R12, R22, R11 ;  /* 0x0000000b160c7220 */ /* 0x000fe20000400000 */
[----:B------:R-:W-:Y:S01]  /*0290*/  PRMT R11, R6, 0x7632, R11 ;  /* 0x00007632060b7816 */ /* 0x000fe2000000000b */
[----:B------:R-:W-:Y:S01]  /*02a0*/  FMUL R15, R20, R15 ;  /* 0x0000000f140f7220 */ /* 0x000fe20000400000 */
[----:B0-----:R-:W-:Y:S01]  /*02b0*/  SHF.L.U32 R8, R24, 0x10, RZ ;  /* 0x0000001018087819 */ /* 0x001fe200000006ff */
[----:B------:R-:W-:Y:S01]  /*02c0*/  FFMA R35, R10, R35, RZ ;  /* 0x000000230a237223 */ /* 0x000fe200000000ff */
[----:B------:R-:W-:Y:S01]  /*02d0*/  SHF.L.U32 R6, R7, 0x10, RZ ;  /* 0x0000001007067819 */ /* 0x000fe200000006ff */
[----:B------:R-:W-:Y:S01]  /*02e0*/  FADD R14, R13, 1 ;  /* 0x3f8000000d0e7421 */ /* 0x000fe20000000000 */
[----:B------:R-:W-:-:S02]  /*02f0*/  SHF.L.U32 R11, R11, 0x10, RZ ;  /* 0x000000100b0b7819 */ /* 0x000fc400000006ff */
[----:B------:R-:W-:Y:S01]  /*0300*/  PRMT R24, R24, 0x7632, R24 ;  /* 0x0000763218187816 */ /* 0x000fe20000000018 */
[----:B------:R-:W-:Y:S01]  /*0310*/  FFMA R22, R8, R15, R35 ;  /* 0x0000000f08167223 */ /* 0x000fe20000000023 */
[----:B------:R-:W-:Y:S01]  /*0320*/  SHF.L.U32 R20, R25, 0x10, RZ ;  /* 0x0000001019147819 */ /* 0x000fe200000006ff */
[----:B------:R-:W-:Y:S01]  /*0330*/  FMUL R21, R21, R14 ;  /* 0x0000000e15157220 */ /* 0x000fe20000400000 */
[----:B------:R-:W-:Y:S01]  /*0340*/  FFMA R19, R6, R19, RZ ;  /* 0x0000001306137223 */ /* 0x000fe200000000ff */
[----:B------:R-:W-:Y:S01]  /*0350*/  SHF.L.U32 R15, R24, 0x10, RZ ;  /* 0x00000010180f7819 */ /* 0x000fe200000006ff */
[----:B------:R-:W-:Y:S01]  /*0360*/  FFMA R31, R10, R10, RZ ;  /* 0x0000000a0a1f7223 */ /* 0x000fe200000000ff */
[C---:B------:R-:W-:Y:S01]  /*0370*/  FFMA R14, R11.reuse, R34, RZ ;  /* 0x000000220b0e7223 */ /* 0x040fe200000000ff */
[----:B------:R-:W-:Y:S01]  /*0380*/  FFMA R13, R6, R6, RZ ;  /* 0x00000006060d7223 */ /* 0x000fe200000000ff */
[----:B------:R-:W-:Y:S01]  /*0390*/  FFMA R6, R20, R12, R19 ;  /* 0x0000000c14067223 */ /* 0x000fe20000000013 */
[----:B------:R-:W-:Y:S01]  /*03a0*/  FFMA R31, R8, R8, R31 ;  /* 0x00000008081f7223 */ /* 0x000fe2000000001f */
[----:B------:R-:W-:Y:S01]  /*03b0*/  FFMA R24, R11, R11, RZ ;  /* 0x0000000b0b187223 */ /* 0x000fe200000000ff */
[C---:B------:R-:W-:Y:S01]  /*03c0*/  FFMA R19, R15.reuse, R21, R14 ;  /* 0x000000150f137223 */ /* 0x040fe2000000000e */
[----:B------:R-:W-:Y:S01]  /*03d0*/  CS2R R8, SRZ ;  /* 0x0000000000087805 */ /* 0x000fe2000001ff00 */
[----:B------:R-:W-:Y:S01]  /*03e0*/  CS2R R10, SRZ ;  /* 0x00000000000a7805 */ /* 0x000fe2000001ff00 */
[----:B------:R-:W-:Y:S01]  /*03f0*/  MOV R21, 0x4 ;  /* 0x0000000400157802 */ /* 0x000fe20000000f00 */
[----:B------:R-:W-:Y:S01]  /*0400*/  FFMA R34, R20, R20, R13 ;  /* 0x0000001414227223 */ /* 0x000fe2000000000d */
[----:B------:R-:W-:Y:S01]  /*0410*/  FFMA R24, R15, R15, R24 ;  /* 0x0000000f0f187223 */ /* 0x000fe20000000018 */
[----:B------:R-:W-:Y:S01]  /*0420*/  CS2R R12, SRZ ;  /* 0x00000000000c7805 */ /* 0x000fe2000001ff00 */
[----:B------:R-:W-:Y:S01]  /*0430*/  CS2R R14, SRZ ;  /* 0x00000000000e7805 */ /* 0x000fe2000001ff00 */
[----:B------:R-:W-:Y:S01]  /*0440*/  IMAD.WIDE R20, R30, R21, c[0x0][0x168] ;  /* 0x00005a001e147625 */ /* 0x000fe200078e0215 */
[----:B------:R0:W3:Y:S04]  /*0450*/  @!P1 LDG.E.EL.128 R8, [R32.64+0x2000] ;  /* 0x0020000420089981 */ /* 0x0000e8000c2e1d00 */
[----:B------:R-:W4:Y:S01]  /*0460*/  @!P1 LDG.E.EL.128 R12, [R20.64] ;  /* 0x00000004140c9981 */ /* 0x000f22000c2e1d00 */
[----:B------:R-:W-:-:S02]  /*0470*/  PRMT R7, R7, 0x7632, R7 ;  /* 0x0000763207077816 */ /* 0x000fc40000000007 */
[----:B------:R-:W-:Y:S02]  /*0480*/  PRMT R25, R25, 0x7632, R25 ;  /* 0x0000763219197816 */ /* 0x000fe40000000019 */
[----:B------:R-:W-:Y:S01]  /*0490*/  SHF.L.U32 R7, R7, 0x10, RZ ;  /* 0x0000001007077819 */ /* 0x000fe200000006ff */
[----:B------:R-:W-:Y:S01]  /*04a0*/  FMUL R23, R23, R36 ;  /* 0x0000002417177220 */ /* 0x000fe20000400000 */
[----:B------:R-:W-:-:S03]  /*04b0*/  SHF.L.U32 R25, R25, 0x10, RZ ;  /* 0x0000001019197819 */ /* 0x000fc600000006ff */
[----:B------:R-:W-:-:S04]  /*04c0*/  FFMA R18, R7, R18, RZ ;  /* 0x0000001207127223 */ /* 0x000fc800000000ff */
[----:B------:R-:W-:Y:S01]  /*04d0*/  FFMA R23, R25, R23, R18 ;  /* 0x0000001719177223 */ /* 0x000fe20000000012 */
[----:B------:R-:W-:-:S04]  /*04e0*/  FFMA R18, R7, R7, RZ ;  /* 0x0000000707127223 */ /* 0x000fc800000000ff */
[----:B------:R-:W-:Y:S01]  /*04f0*/  FFMA R18, R25, R25, R18 ;  /* 0x0000001919127223 */ /* 0x000fe20000000012 */
[C---:B------:R-:W-:Y:S02]  /*0500*/  LOP3.LUT P3, RZ, R26.reuse, 0x1f, RZ, 0xc0, !PT ;  /* 0x0000001f1aff7812 */ /* 0x040fe4000786c0ff */
[----:B------:R-:W-:Y:S02]  /*0510*/  ISETP.GE.AND P2, PT, R26, 0x8, PT ;  /* 0x000000081a00780c */ /* 0x000fe40003f46270 */
[----:B--2---:R-:W-:-:S04]  /*0520*/  SEL R16, R16, RZ, !P1 ;  /* 0x000000ff10107207 */ /* 0x004fc80004800000 */
[C---:B------:R-:W-:Y:S02]  /*0530*/  SHF.L.U32 R7, R16.reuse, 0x10, RZ ;  /* 0x0000001010077819 */ /* 0x040fe400000006ff */
[----:B------:R-:W-:Y:S02]  /*0540*/  PRMT R16, R16, 0x7632, R16 ;  /* 0x0000763210107816 */ /* 0x000fe40000000010 */
[----:B------:R-:W-:Y:S01]  /*0550*/  SEL R25, R17, RZ, !P1 ;  /* 0x000000ff11197207 */ /* 0x000fe20004800000 */
[----:B0-----:R-:W-:Y:S01]  /*0560*/  FMUL R32, R7, R7 ;  /* 0x0000000707207220 */ /* 0x001fe20000400000 */
[----:B------:R-:W-:Y:S02]  /*0570*/  SHF.L.U32 R17, R16, 0x10, RZ ;  /* 0x0000001010117819 */ /* 0x000fe400000006ff */
[----:B------:R-:W-:Y:S02]  /*0580*/  SHF.L.U32 R16, R25, 0x10, RZ ;  /* 0x0000001019107819 */ /* 0x000fe400000006ff */
[----:B------:R-:W-:Y:S01]  /*0590*/  FSEL R32, R32, -RZ, !P1 ;  /* 0x800000ff20207208 */ /* 0x000fe20004800000 */
[----:B------:R-:W-:Y:S01]  /*05a0*/  FMUL R33, R17, R17 ;  /* 0x0000001111217220 */ /* 0x000fe20000400000 */
[----:B------:R-:W-:-:S03]  /*05b0*/  PRMT R25, R25, 0x7632, R25 ;  /* 0x0000763219197816 */ /* 0x000fc60000000019 */
[----:B------:R-:W-:Y:S01]  /*05c0*/  FADD R31, R31, R32 ;  /* 0x000000201f1f7221 */ /* 0x000fe20000000000 */
[----:B------:R-:W-:Y:S01]  /*05d0*/  FMUL R32, R16, R16 ;  /* 0x0000001010207220 */ /* 0x000fe20000400000 */
[----:B------:R-:W-:Y:S02]  /*05e0*/  FSEL R33, R33, -RZ, !P1 ;  /* 0x800000ff21217208 */ /* 0x000fe40004800000 */
[----:B------:R-:W-:Y:S02]  /*05f0*/  SHF.L.U32 R25, R25, 0x10, RZ ;  /* 0x0000001019197819 */ /* 0x000fe400000006ff */
[----:B------:R-:W-:Y:S01]  /*0600*/  FSEL R35, R32, -RZ, !P1 ;  /* 0x800000ff20237208 */ /* 0x000fe20004800000 */
[----:B------:R-:W-:Y:S02]  /*0610*/  FADD R32, R24, R33 ;  /* 0x0000002118207221 */ /* 0x000fe40000000000 */
[----:B------:R-:W-:Y:S02]  /*0620*/  FMUL R24, R25, R25 ;  /* 0x0000001919187220 */ /* 0x000fe40000400000 */
[----:B------:R-:W-:Y:S01]  /*0630*/  FADD R33, R32, R31 ;  /* 0x0000001f20217221 */ /* 0x000fe20000000000 */
[----:B------:R-:W-:-:S02]  /*0640*/  FADD R34, R34, R35 ;  /* 0x0000002322227221 */ /* 0x000fc40000000000 */
[----:B------:R-:W-:Y:S02]  /*0650*/  FSEL R31, R24, -RZ, !P1 ;  /* 0x800000ff181f7208 */ /* 0x000fe40004800000 */
[----:B------:R-:W-:-:S03]  /*0660*/  FADD R33, R34, R33 ;  /* 0x0000002122217221 */ /* 0x000fc60000000000 */
[----:B------:R-:W-:-:S04]  /*0670*/  FADD R18, R18, R31 ;  /* 0x0000001f12127221 */ /* 0x000fc80000000000 */
[----:B------:R-:W-:-:S05]  /*0680*/  FADD R18, R18, R33 ;  /* 0x0000002112127221 */ /* 0x000fca0000000000 */
[----:B------:R-:W0:Y:S02]  /*0690*/  SHFL.BFLY PT, R31, R18, 0x10, 0x1f ;  /* 0x0e001f00121f7f89 */ /* 0x000e2400000e0000 */
[----:B0-----:R-:W-:-:S05]  /*06a0*/  FADD R31, R18, R31 ;  /* 0x0000001f121f7221 */ /* 0x001fca0000000000 */
[----:B------:R-:W0:Y:S02]  /*06b0*/  SHFL.BFLY PT, R24, R31, 0x8, 0x1f ;  /* 0x0d001f001f187f89 */ /* 0x000e2400000e0000 */
[----:B0-----:R-:W-:-:S05]  /*06c0*/  FADD R24, R31, R24 ;  /* 0x000000181f187221 */ /* 0x001fca0000000000 */
[----:B------:R-:W0:Y:S02]  /*06d0*/  SHFL.BFLY PT, R33, R24, 0x4, 0x1f ;  /* 0x0c801f0018217f89 */ /* 0x000e2400000e0000 */
[----:B0-----:R-:W-:-:S05]  /*06e0*/  FADD R33, R24, R33 ;  /* 0x0000002118217221 */ /* 0x001fca0000000000 */
[----:B------:R-:W0:Y:S02]  /*06f0*/  SHFL.BFLY PT, R32, R33, 0x2, 0x1f ;  /* 0x0c401f0021207f89 */ /* 0x000e2400000e0000 */
[----:B0-----:R-:W-:-:S05]  /*0700*/  FADD R32, R33, R32 ;  /* 0x0000002021207221 */ /* 0x001fca0000000000 */
[----:B------:R-:W0:Y:S01]  /*0710*/  SHFL.BFLY PT, R35, R32, 0x1, 0x1f ;  /* 0x0c201f0020237f89 */ /* 0x000e2200000e0000 */
[----:B------:R-:W-:-:S04]  /*0720*/  SHF.R.U32.HI R34, RZ, 0x3, R26 ;  /* 0x00000003ff227819 */ /* 0x000fc8000001161a */
[----:B------:R-:W-:Y:S01]  /*0730*/  LOP3.LUT R18, R34, 0x1c, RZ, 0xc0, !PT ;  /* 0x0000001c22127812 */ /* 0x000fe200078ec0ff */
[----:B0-----:R-:W-:-:S05]  /*0740*/  FADD R35, R32, R35 ;  /* 0x0000002320237221 */ /* 0x001fca0000000000 */
[----:B------:R-:W-:Y:S04]  /*0750*/  @!P3 STS [R18], R35 ;  /* 0x000000231200b388 */ /* 0x000fe80000000800 */
[----:B------:R-:W-:Y:S06]  /*0760*/  BAR.SYNC 0x0 ;  /* 0x0000000000007b1d */ /* 0x000fec0000000000 */
[----:B------:R-:W0:Y:S01]  /*0770*/  @!P2 LDS R2, [R26.X4] ;  /* 0x000000001a02a984 */ /* 0x000e220000004800 */
[----:B---3--:R-:W-:-:S02]  /*0780*/  SEL R8, R8, RZ, !P1 ;  /* 0x000000ff08087207 */ /* 0x008fc40004800000 */
[----:B------:R-:W-:Y:S02]  /*0790*/  SEL R9, R9, RZ, !P1 ;  /* 0x000000ff09097207 */ /* 0x000fe40004800000 */
[----:B------:R-:W-:Y:S02]  /*07a0*/  SEL R10, R10, RZ, !P1 ;  /* 0x000000ff0a0a7207 */ /* 0x000fe40004800000 */
[----:B----4-:R-:W-:Y:S01]  /*07b0*/  SEL R31, R12, RZ, !P1 ;  /* 0x000000ff0c1f7207 */ /* 0x010fe20004800000 */
[----:B------:R-:W-:Y:S01]  /*07c0*/  FADD R12, R8, 1 ;  /* 0x3f800000080c7421 */ /* 0x000fe20000000000 */
[----:B------:R-:W-:Y:S01]  /*07d0*/  SEL R13, R13, RZ, !P1 ;  /* 0x000000ff0d0d7207 */ /* 0x000fe20004800000 */
[----:B------:R-:W-:Y:S01]  /*07e0*/  FADD R8, R9, 1 ;  /* 0x3f80000009087421 */ /* 0x000fe20000000000 */
[----:B------:R-:W-:Y:S01]  /*07f0*/  SEL R33, R14, RZ, !P1 ;  /* 0x000000ff0e217207 */ /* 0x000fe20004800000 */
[----:B------:R-:W-:Y:S01]  /*0800*/  FADD R10, R10, 1 ;  /* 0x3f8000000a0a7421 */ /* 0x000fe20000000000 */
[----:B------:R-:W-:Y:S01]  /*0810*/  SEL R11, R11, RZ, !P1 ;  /* 0x000000ff0b0b7207 */ /* 0x000fe20004800000 */
[----:B------:R-:W-:Y:S01]  /*0820*/  FMUL R12, R31, R12 ;  /* 0x0000000c1f0c7220 */ /* 0x000fe20000400000 */
[----:B------:R-:W-:Y:S01]  /*0830*/  FMUL R14, R13, R8 ;  /* 0x000000080d0e7220 */ /* 0x000fe20000400000 */
[----:B------:R-:W-:Y:S01]  /*0840*/  SEL R15, R15, RZ, !P1 ;  /* 0x000000ff0f0f7207 */ /* 0x000fe20004800000 */
[----:B------:R-:W-:Y:S01]  /*0850*/  FMUL R13, R33, R10 ;  /* 0x0000000a210d7220 */ /* 0x000fe20000400000 */
[----:B------:R-:W-:Y:S01]  /*0860*/  FADD R8, R11, 1 ;  /* 0x3f8000000b087421 */ /* 0x000fe20000000000 */
[----:B------:R-:W-:Y:S01]  /*0870*/  FMUL R12, R7, R12 ;  /* 0x0000000c070c7220 */ /* 0x000fe20000400000 */
[----:B------:R-:W-:Y:S01]  /*0880*/  FMUL R14, R17, R14 ;  /* 0x0000000e110e7220 */ /* 0x000fe20000400000 */
[----:B------:R-:W-:Y:S01]  /*0890*/  FMUL R13, R16, R13 ;  /* 0x0000000d100d7220 */ /* 0x000fe20000400000 */
[----:B------:R-:W-:-:S02]  /*08a0*/  FMUL R8, R15, R8 ;  /* 0x000000080f087220 */ /* 0x000fc40000400000 */
[----:B------:R-:W-:Y:S02]  /*08b0*/  FSEL R7, R12, -RZ, !P1 ;  /* 0x800000ff0c077208 */ /* 0x000fe40004800000 */
[----:B------:R-:W-:Y:S01]  /*08c0*/  FSEL R14, R14, -RZ, !P1 ;  /* 0x800000ff0e0e7208 */ /* 0x000fe20004800000 */
[----:B------:R-:W-:Y:S01]  /*08d0*/  FMUL R8, R25, R8 ;  /* 0x0000000819087220 */ /* 0x000fe20000400000 */
[----:B------:R-:W-:Y:S01]  /*08e0*/  FSEL R13, R13, -RZ, !P1 ;  /* 0x800000ff0d0d7208 */ /* 0x000fe20004800000 */
[----:B------:R-:W-:Y:S01]  /*08f0*/  FADD R7, R22, R7 ;  /* 0x0000000716077221 */ /* 0x000fe20000000000 */
[----:B0-----:R-:W0:Y:S01]  /*0900*/  SHFL.BFLY PT, R9, R2, 0x4, 0x1f ;  /* 0x0c801f0002097f89 */ /* 0x001e2200000e0000 */
[----:B------:R-:W-:Y:S01]  /*0910*/  FADD R14, R19, R14 ;  /* 0x0000000e130e7221 */ /* 0x000fe20000000000 */
[----:B------:R-:W-:Y:S01]  /*0920*/  FSEL R8, R8, -RZ, !P1 ;  /* 0x800000ff08087208 */ /* 0x000fe20004800000 */
[----:B------:R-:W-:Y:S02]  /*0930*/  FADD R13, R6, R13 ;  /* 0x0000000d060d7221 */ /* 0x000fe40000000000 */
[----:B------:R-:W-:-:S02]  /*0940*/  FADD R6, R14, R7 ;  /* 0x000000070e067221 */ /* 0x000fc40000000000 */
[----:B------:R-:W-:Y:S02]  /*0950*/  FADD R23, R23, R8 ;  /* 0x0000000817177221 */ /* 0x000fe40000000000 */
[----:B------:R-:W-:-:S04]  /*0960*/  FADD R6, R13, R6 ;  /* 0x000000060d067221 */ /* 0x000fc80000000000 */
[----:B------:R-:W-:-:S05]  /*0970*/  FADD R6, R23, R6 ;  /* 0x0000000617067221 */ /* 0x000fca0000000000 */
[----:B------:R-:W1:Y:S01]  /*0980*/  SHFL.BFLY PT, R7, R6, 0x10, 0x1f ;  /* 0x0e001f0006077f89 */ /* 0x000e6200000e0000 */
[----:B0-----:R-:W-:-:S05]  /*0990*/  FADD R9, R2, R9 ;  /* 0x0000000902097221 */ /* 0x001fca0000000000 */
[----:B------:R-:W0:Y:S01]  /*09a0*/  SHFL.BFLY PT, R2, R9, 0x2, 0x1f ;  /* 0x0c401f0009027f89 */ /* 0x000e2200000e0000 */
[----:B-1----:R-:W-:-:S05]  /*09b0*/  FADD R8, R6, R7 ;  /* 0x0000000706087221 */ /* 0x002fca0000000000 */
[----:B------:R-:W1:Y:S01]  /*09c0*/  SHFL.BFLY PT, R11, R8, 0x8, 0x1f ;  /* 0x0d001f00080b7f89 */ /* 0x000e6200000e0000 */
[----:B0-----:R-:W-:-:S05]  /*09d0*/  FADD R2, R9, R2 ;  /* 0x0000000209027221 */ /* 0x001fca0000000000 */
[----:B------:R-:W0:Y:S01]  /*09e0*/  SHFL.BFLY PT, R7, R2, 0x1, 0x1f ;  /* 0x0c201f0002077f89 */ /* 0x000e2200000e0000 */
[----:B------:R-:W-:-:S04]  /*09f0*/  LOP3.LUT P0, RZ, R26, 0x7, RZ, 0xc0, !PT ;  /* 0x000000071aff7812 */ /* 0x000fc8000780c0ff */
[----:B------:R-:W-:Y:S01]  /*0a00*/  ISETP.LT.AND P0, PT, R26, 0x8, !P0 ;  /* 0x000000081a00780c */ /* 0x000fe20004701270 */
[----:B-1----:R-:W-:-:S05]  /*0a10*/  FADD R10, R8, R11 ;  /* 0x0000000b080a7221 */ /* 0x002fca0000000000 */
[----:B------:R-:W1:Y:S01]  /*0a20*/  SHFL.BFLY PT, R9, R10, 0x4, 0x1f ;  /* 0x0c801f000a097f89 */ /* 0x000e6200000e0000 */
[----:B0-----:R-:W-:-:S06]  /*0a30*/  FADD R7, R2, R7 ;  /* 0x0000000702077221 */ /* 0x001fcc0000000000 */
[----:B------:R-:W-:Y:S04]  /*0a40*/  @P0 STS [R26.X4], R7 ;  /* 0x000000071a000388 */ /* 0x000fe80000004800 */
[----:B------:R-:W-:Y:S06]  /*0a50*/  BAR.SYNC 0x0 ;  /* 0x0000000000007b1d */ /* 0x000fec0000000000 */
[----:B------:R-:W0:Y:S01]  /*0a60*/  LDS R6, [RZ] ;  /* 0x00000000ff067984 */ /* 0x000e220000000800 */
[----:B-1----:R-:W-:-:S03]  /*0a70*/  FADD R12, R10, R9 ;  /* 0x000000090a0c7221 */ /* 0x002fc60000000000 */
[----:B------:R-:W-:Y:S06]  /*0a80*/  BAR.SYNC 0x0 ;  /* 0x0000000000007b1d */ /* 0x000fec0000000000 */
[----:B------:R-:W1:Y:S01]  /*0a90*/  SHFL.BFLY PT, R9, R12, 0x2, 0x1f ;  /* 0x0c401f000c097f89 */ /* 0x000e6200000e0000 */
[----:B------:R-:W-:-:S03]  /*0aa0*/  ISETP.NE.AND P4, PT, R3, RZ, PT ;  /* 0x000000ff0300720c */ /* 0x000fc60003f85270 */
[----:B0-----:R-:W-:Y:S04]  /*0ab0*/  STS [RZ], R6 ;  /* 0x00000006ff007388 */ /* 0x001fe80000000800 */
[----:B------:R-:W-:Y:S06]  /*0ac0*/  BAR.SYNC 0x0 ;  /* 0x0000000000007b1d */ /* 0x000fec0000000000 */
[----:B------:R-:W-:Y:S01]  /*0ad0*/  LDS R11, [RZ] ;  /* 0x00000000ff0b7984 */ /* 0x000fe20000000800 */
[----:B-1----:R-:W-:-:S05]  /*0ae0*/  FADD R2, R12, R9 ;  /* 0x000000090c027221 */ /* 0x002fca0000000000 */
[----:B------:R-:W0:Y:S01]  /*0af0*/  SHFL.BFLY PT, R7, R2, 0x1, 0x1f ;  /* 0x0c201f0002077f89 */ /* 0x000e2200000e0000 */
[----:B------:R-:W-:-:S05]  /*0b00*/  MOV R15, 0x4 ;  /* 0x00000004000f7802 */ /* 0x000fca0000000f00 */
[----:B------:R-:W-:Y:S01]  /*0b10*/  IMAD.WIDE R8, R27, R15, c[0x0][0x178] ;  /* 0x00005e001b087625 */ /* 0x000fe200078e020f */
[----:B0-----:R-:W-:-:S04]  /*0b20*/  FADD R13, R2, R7 ;  /* 0x00000007020d7221 */ /* 0x001fc80000000000 */
[----:B------:R-:W-:Y:S04]  /*0b30*/  @!P4 STG.E [R8.64], R11 ;  /* 0x0000000b0800c986 */ /* 0x000fe8000c101904 */
[----:B------:R-:W-:Y:S06]  /*0b40*/  BAR.SYNC 0x0 ;  /* 0x0000000000007b1d */ /* 0x000fec0000000000 */
[----:B------:R-:W-:Y:S04]  /*0b50*/  @!P3 STS [R18], R13 ;  /* 0x0000000d1200b388 */ /* 0x000fe80000000800 */
[----:B------:R-:W-:Y:S06]  /*0b60*/  BAR.SYNC 0x0 ;  /* 0x0000000000007b1d */ /* 0x000fec0000000000 */
[----:B------:R-:W0:Y:S04]  /*0b70*/  @!P2 LDS R0, [R26.X4] ;  /* 0x000000001a00a984 */ /* 0x000e280000004800 */
[----:B0-----:R-:W0:Y:S02]  /*0b80*/  SHFL.BFLY PT, R7, R0, 0x4, 0x1f ;  /* 0x0c801f0000077f89 */ /* 0x001e2400000e0000 */
[----:B0-----:R-:W-:-:S05]  /*0b90*/  FADD R14, R0, R7 ;  /* 0x00000007000e7221 */ /* 0x001fca0000000000 */
[----:B------:R-:W0:Y:S02]  /*0ba0*/  SHFL.BFLY PT, R7, R14, 0x2, 0x1f ;  /* 0x0c401f000e077f89 */ /* 0x000e2400000e0000 */
[----:B0-----:R-:W-:-:S05]  /*0bb0*/  FADD R19, R14, R7 ;  /* 0x000000070e137221 */ /* 0x001fca0000000000 */
[----:B------:R-:W0:Y:S01]  /*0bc0*/  SHFL.BFLY PT, R2, R19, 0x1, 0x1f ;  /* 0x0c201f0013027f89 */ /* 0x000e2200000e0000 */
[----:B------:R-:W-:Y:S02]  /*0bd0*/  MOV R10, 0x10 ;  /* 0x00000010000a7802 */ /* 0x000fe40000000f00 */
[----:B------:R-:W-:Y:S01]  /*0be0*/  MOV R7, 0x2 ;  /* 0x0000000200077802 */ /* 0x000fe20000000f00 */
[----:B------:R-:W-:-:S04]  /*0bf0*/  IMAD.WIDE R12, R4, R15, c[0x0][0x168] ;  /* 0x00005a00040c7625 */ /* 0x000fc800078e020f */
[----:B------:R-:W-:Y:S01]  /*0c00*/  IMAD.WIDE R16, R4, R7, c[0x0][0x160] ;  /* 0x0000580004107625 */ /* 0x000fe200078e0207 */
[----:B0-----:R-:W-:-:S03]  /*0c10*/  FADD R23, R19, R2 ;  /* 0x0000000213177221 */ /* 0x001fc60000000000 */
[----:B------:R-:W-:Y:S02]  /*0c20*/  IMAD.WIDE.U32 R2, R3, R10, c[0x0][0x170] ;  /* 0x00005c0003027625 */ /* 0x000fe400078e000a */
[----:B------:R-:W-:Y:S04]  /*0c30*/  @P0 STS [R26.X4], R23 ;  /* 0x000000171a000388 */ /* 0x000fe80000004800 */
[----:B------:R-:W-:Y:S06]  /*0c40*/  BAR.SYNC 0x0 ;  /* 0x0000000000007b1d */ /* 0x000fec0000000000 */
[----:B------:R-:W2:Y:S04]  /*0c50*/  LDG.E.EL.128 R8, [R2.64] ;  /* 0x0000000402087981 */ /* 0x000ea8000c2e1d00 */
[----:B------:R-:W3:Y:S04]  /*0c60*/  LDG.E.EF.128 R12, [R12.64] ;  /* 0x000000040c0c7981 */ /* 0x000ee8000c0e1d00 */
[----:B------:R-:W4:Y:S04]  /*0c70*/  LDG.E.EF.64 R16, [R16.64] ;  /* 0x0000000410107981 */ /* 0x000f28000c0e1b00 */
[----:B------:R-:W0:Y:S01]  /*0c80*/  LDS R18, [RZ] ;  /* 0x00000000ff127984 */ /* 0x000e220000000800 */
[----:B------:R-:W-:-:S05]  /*0c90*/  MOV R19, 0x39e38e39 ;  /* 0x39e38e3900137802 */ /* 0x000fca0000000f00 */
[----:B------:R-:W-:-:S06]  /*0ca0*/  FFMA R0, R6, R19, 9.9999997473787516356e-06 ;  /* 0x3727c5ac06007423 */ /* 0x000fcc0000000013 */
[----:B------:R-:W1:Y:S02]  /*0cb0*/  MUFU.RSQ R0, R0 ;  /* 0x0000000000007308 */ /* 0x000e640000001400 */
[-C--:B-1----:R-:W-:Y:S01]  /*0cc0*/  FMUL R25, R0, R0.reuse ;  /* 0x0000000000197220 */ /* 0x082fe20000400000 */
[----:B0-----:R-:W-:Y:S01]  /*0cd0*/  FMUL R18, R18, -0.5 ;  /* 0xbf00000012127820 */ /* 0x001fe20000400000 */
[----:B--2---:R-:W-:Y:S01]  /*0ce0*/  FADD R6, R9, 1 ;  /* 0x3f80000009067421 */ /* 0x004fe20000000000 */
[----:B------:R-:W-:Y:S01]  /*0cf0*/  FADD R23, R10, 1 ;  /* 0x3f8000000a177421 */ /* 0x000fe20000000000 */
[----:B------:R-:W-:Y:S01]  /*0d00*/  FADD R10, R11, 1 ;  /* 0x3f8000000b0a7421 */ /* 0x000fe20000000000 */
[----:B------:R-:W-:Y:S01]  /*0d10*/  FMUL R11, R25, R0 ;  /* 0x00000000190b7220 */ /* 0x000fe20000400000 */
[----:B------:R-:W-:Y:S01]  /*0d20*/  FADD R19, R8, 1 ;  /* 0x3f80000008137421 */ /* 0x000fe20000000000 */
[----:B---3--:R-:W-:Y:S02]  /*0d30*/  FMUL R25, R13, R6 ;  /* 0x000000060d197220 */ /* 0x008fe40000400000 */
[----:B------:R-:W-:Y:S01]  /*0d40*/  FMUL R18, R18, R11 ;  /* 0x0000000b12127220 */ /* 0x000fe20000400000 */
[----:B----4-:R-:W-:-:S02]  /*0d50*/  PRMT R6, R16, 0x7632, R6 ;  /* 0x0000763210067816 */ /* 0x010fc40000000006 */
[C---:B------:R-:W-:Y:S01]  /*0d60*/  PRMT R8, R17.reuse, 0x7632, R8 ;  /* 0x0000763211087816 */ /* 0x040fe20000000008 */
[----:B------:R-:W-:Y:S01]  /*0d70*/  FMUL R9, R12, R19 ;  /* 0x000000130c097220 */ /* 0x000fe20000400000 */
[----:B------:R-:W-:Y:S02]  /*0d80*/  SHF.L.U32 R11, R16, 0x10, RZ ;  /* 0x00000010100b7819 */ /* 0x000fe400000006ff */
[----:B------:R-:W-:Y:S01]  /*0d90*/  SHF.L.U32 R13, R6, 0x10, RZ ;  /* 0x00000010060d7819 */ /* 0x000fe200000006ff */
[----:B------:R-:W-:Y:S01]  /*0da0*/  FMUL R6, R18, 0.00043402778101153671741 ;  /* 0x39e38e3912067820 */ /* 0x000fe20000400000 */
[----:B------:R-:W-:Y:S02]  /*0db0*/  SHF.L.U32 R17, R17, 0x10, RZ ;  /* 0x0000001011117819 */ /* 0x000fe400000006ff */
[----:B------:R-:W-:Y:S01]  /*0dc0*/  SHF.L.U32 R19, R8, 0x10, RZ ;  /* 0x0000001008137819 */ /* 0x000fe200000006ff */
[----:B------:R-:W-:Y:S01]  /*0dd0*/  FMUL R23, R14, R23 ;  /* 0x000000170e177220 */ /* 0x000fe20000400000 */
[----:B------:R-:W-:Y:S01]  /*0de0*/  FMUL R15, R15, R10 ;  /* 0x0000000a0f0f7220 */ /* 0x000fe20000400000 */
[-C--:B------:R-:W-:Y:S01]  /*0df0*/  FMUL R8, R11, R6.reuse ;  /* 0x000000060b087220 */ /* 0x080fe20000400000 */
[-C--:B------:R-:W-:Y:S01]  /*0e00*/  FMUL R10, R13, R6.reuse ;  /* 0x000000060d0a7220 */ /* 0x080fe20000400000 */
[-C--:B------:R-:W-:Y:S01]  /*0e10*/  FMUL R12, R17, R6.reuse ;  /* 0x00000006110c7220 */ /* 0x080fe20000400000 */
[----:B------:R-:W-:Y:S01]  /*0e20*/  FMUL R14, R19, R6 ;  /* 0x00000006130e7220 */ /* 0x000fe20000400000 */
[-C--:B------:R-:W-:Y:S01]  /*0e30*/  FFMA R8, R9, R0.reuse, R8 ;  /* 0x0000000009087223 */ /* 0x080fe20000000008 */
[-C--:B------:R-:W-:Y:S01]  /*0e40*/  FFMA R10, R25, R0.reuse, R10 ;  /* 0x00000000190a7223 */ /* 0x080fe2000000000a */
[-C--:B------:R-:W-:Y:S01]  /*0e50*/  FFMA R12, R23, R0.reuse, R12 ;  /* 0x00000000170c7223 */ /* 0x080fe2000000000c */
[----:B------:R-:W-:Y:S01]  /*0e60*/  FFMA R14, R15, R0, R14 ;  /* 0x000000000f0e7223 */ /* 0x000fe2000000000e */
[-C--:B------:R-:W-:Y:S01]  /*0e70*/  FFMA R8, R11, R6.reuse, R8 ;  /* 0x000000060b087223 */ /* 0x080fe20000000008 */
[-C--:B------:R-:W-:Y:S01]  /*0e80*/  FFMA R13, R13, R6.reuse, R10 ;  /* 0x000000060d0d7223 */ /* 0x080fe2000000000a */
[-C--:B------:R-:W-:Y:S01]  /*0e90*/  FFMA R12, R17, R6.reuse, R12 ;  /* 0x00000006110c7223 */ /* 0x080fe2000000000c */
[----:B------:R-:W-:Y:S01]  /*0ea0*/  FFMA R9, R19, R6, R14 ;  /* 0x0000000613097223 */ /* 0x000fe2000000000e */
[----:B------:R-:W-:-:S02]  /*0eb0*/  IMAD.WIDE R18, R4, R7, c[0x0][0x180] ;  /* 0x0000600004127625 */ /* 0x000fc400078e0207 */
[----:B------:R-:W-:Y:S02]  /*0ec0*/  F2FP.BF16.F32.PACK_AB R26, R13, R8 ;  /* 0x000000080d1a723e */ /* 0x000fe400000010ff */
[----:B------:R-:W-:Y:S01]  /*0ed0*/  F2FP.BF16.F32.PACK_AB R27, R9, R12 ;  /* 0x0000000c091b723e */ /* 0x000fe200000010ff */
[----:B------:R-:W-:-:S04]  /*0ee0*/  IMAD.WIDE R16, R5, R7, c[0x0][0x160] ;  /* 0x0000580005107625 */ /* 0x000fc800078e0207 */
[----:B------:R0:W-:Y:S04]  /*0ef0*/  STG.E.64 [R18.64], R26 ;  /* 0x0000001a12007986 */ /* 0x0001e8000c101b04 */
[----:B------:R-:W2:Y:S04]  /*0f00*/  LDG.E.EL.128 R8, [R2.64+0x1000] ;  /* 0x0010000402087981 */ /* 0x000ea8000c2e1d00 */
[----:B------:R-:W3:Y:S04]  /*0f10*/  LDG.E.EF.128 R12, [R28.64] ;  /* 0x000000041c0c7981 */ /* 0x000ee8000c0e1d00 */
[----:B------:R-:W4:Y:S01]  /*0f20*/  LDG.E.EF.64 R16, [R16.64] ;  /* 0x0000000410107981 */ /* 0x000f22000c0e1b00 */
[----:B--2---:R-:W-:Y:S01]  /*0f30*/  FADD R4, R9, 1 ;  /* 0x3f80000009047421 */ /* 0x004fe20000000000 */
[----:B------:R-:W-:Y:S01]  /*0f40*/  FADD R9, R10, 1 ;  /* 0x3f8000000a097421 */ /* 0x000fe20000000000 */
[----:B------:R-:W-:-:S02]  /*0f50*/  FADD R23, R8, 1 ;  /* 0x3f80000008177421 */ /* 0x000fc40000000000 */
[----:B---3--:R-:W-:Y:S01]  /*0f60*/  FMUL R25, R13, R4 ;  /* 0x000000040d197220 */ /* 0x008fe20000400000 */
[----:B------:R-:W-:Y:S01]  /*0f70*/  FADD R10, R11, 1 ;  /* 0x3f8000000b0a7421 */ /* 0x000fe20000000000 */
[----:B----4-:R-:W-:Y:S02]  /*0f80*/  PRMT R4, R16, 0x7632, R4 ;  /* 0x0000763210047816 */ /* 0x010fe40000000004 */
[C---:B------:R-:W-:Y:S01]  /*0f90*/  PRMT R8, R17.reuse, 0x7632, R8 ;  /* 0x0000763211087816 */ /* 0x040fe20000000008 */
[----:B0-----:R-:W-:Y:S01]  /*0fa0*/  FMUL R19, R14, R9 ;  /* 0x000000090e137220 */ /* 0x001fe20000400000 */
[----:B------:R-:W-:Y:S02]  /*0fb0*/  SHF.L.U32 R9, R16, 0x10, RZ ;  /* 0x0000001010097819 */ /* 0x000fe400000006ff */
[----:B------:R-:W-:Y:S02]  /*0fc0*/  SHF.L.U32 R11, R4, 0x10, RZ ;  /* 0x00000010040b7819 */ /* 0x000fe400000006ff */
[----:B------:R-:W-:-:S02]  /*0fd0*/  SHF.L.U32 R17, R17, 0x10, RZ ;  /* 0x0000001011117819 */ /* 0x000fc400000006ff */
[----:B------:R-:W-:Y:S01]  /*0fe0*/  SHF.L.U32 R13, R8, 0x10, RZ ;  /* 0x00000010080d7819 */ /* 0x000fe200000006ff */
[----:B------:R-:W-:Y:S01]  /*0ff0*/  FMUL R23, R12, R23 ;  /* 0x000000170c177220 */ /* 0x000fe20000400000 */
[----:B------:R-:W-:Y:S01]  /*1000*/  FMUL R15, R15, R10 ;  /* 0x0000000a0f0f7220 */ /* 0x000fe20000400000 */
[C---:B------:R-:W-:Y:S01]  /*1010*/  FMUL R4, R6.reuse, R9 ;  /* 0x0000000906047220 */ /* 0x040fe20000400000 */
[C---:B------:R-:W-:Y:S01]  /*1020*/  FMUL R8, R6.reuse, R11 ;  /* 0x0000000b06087220 */ /* 0x040fe20000400000 */
[C---:B------:R-:W-:Y:S01]  /*1030*/  FMUL R10, R6.reuse, R17 ;  /* 0x00000011060a7220 */ /* 0x040fe20000400000 */
[C---:B------:R-:W-:Y:S01]  /*1040*/  FMUL R12, R6.reuse, R13 ;  /* 0x0000000d060c7220 */ /* 0x040fe20000400000 */
[-C--:B------:R-:W-:Y:S01]  /*1050*/  FFMA R23, R23, R0.reuse, R4 ;  /* 0x0000000017177223 */ /* 0x080fe20000000004 */
[-C--:B------:R-:W-:Y:S01]  /*1060*/  FFMA R8, R25, R0.reuse, R8 ;  /* 0x0000000019087223 */ /* 0x080fe20000000008 */
[-C--:B------:R-:W-:Y:S01]  /*1070*/  FFMA R10, R19, R0.reuse, R10 ;  /* 0x00000000130a7223 */ /* 0x080fe2000000000a */
[----:B------:R-:W-:Y:S01]  /*1080*/  FFMA R12, R15, R0, R12 ;  /* 0x000000000f0c7223 */ /* 0x000fe2000000000c */
[C---:B------:R-:W-:Y:S01]  /*1090*/  FFMA R23, R6.reuse, R9, R23 ;  /* 0x0000000906177223 */ /* 0x040fe20000000017 */
[C---:B------:R-:W-:Y:S01]  /*10a0*/  FFMA R8, R6.reuse, R11, R8 ;  /* 0x0000000b06087223 */ /* 0x040fe20000000008 */
[C---:B------:R-:W-:Y:S01]  /*10b0*/  FFMA R10, R6.reuse, R17, R10 ;  /* 0x00000011060a7223 */ /* 0x040fe2000000000a */
[----:B------:R-:W-:Y:S01]  /*10c0*/  FFMA R13, R6, R13, R12 ;  /* 0x0000000d060d7223 */ /* 0x000fe2000000000c */
[----:B------:R-:W-:-:S02]  /*10d0*/  IMAD.WIDE R16, R5, R7, c[0x0][0x180] ;  /* 0x0000600005107625 */ /* 0x000fc400078e0207 */
[----:B------:R-:W-:Y:S01]  /*10e0*/  F2FP.BF16.F32.PACK_AB R22, R8, R23 ;  /* 0x000000170816723e */ /* 0x000fe200000010ff */
[----:B------:R-:W-:Y:S01]  /*10f0*/  CS2R R14, SRZ ;  /* 0x00000000000e7805 */ /* 0x000fe2000001ff00 */
[----:B------:R-:W-:Y:S02]  /*1100*/  F2FP.BF16.F32.PACK_AB R23, R13, R10 ;  /* 0x0000000a0d17723e */ /* 0x000fe400000010ff */
[----:B------:R-:W-:Y:S01]  /*1110*/  CS2R R12, SRZ ;  /* 0x00000000000c7805 */ /* 0x000fe2000001ff00 */
[----:B------:R-:W-:Y:S01]  /*1120*/  CS2R R8, SRZ ;  /* 0x0000000000087805 */ /* 0x000fe2000001ff00 */
[----:B------:R-:W-:Y:S01]  /*1130*/  CS2R R10, SRZ ;  /* 0x00000000000a7805 */ /* 0x000fe2000001ff00 */
[----:B------:R0:W-:Y:S04]  /*1140*/  STG.E.64 [R16.64], R22 ;  /* 0x0000001610007986 */ /* 0x0001e8000c101b04 */
[----:B------:R-:W2:Y:S01]  /*1150*/  @!P1 LDG.E.EL.128 R12, [R2.64+0x2000] ;  /* 0x00200004020c9981 */ /* 0x000ea2000c2e1d00 */
[----:B------:R-:W-:Y:S01]  /*1160*/  CS2R R4, SRZ ;  /* 0x0000000000047805 */ /* 0x000fe2000001ff00 */
[----:B------:R-:W-:-:S02]  /*1170*/  IMAD.WIDE R18, R30, R7, c[0x0][0x160] ;  /* 0x000058001e127625 */ /* 0x000fc400078e0207 */
[----:B------:R-:W3:Y:S04]  /*1180*/  @!P1 LDG.E.EF.128 R8, [R20.64] ;  /* 0x0000000414089981 */ /* 0x000ee8000c0e1d00 */
[----:B------:R-:W4:Y:S01]  /*1190*/  @!P1 LDG.E.EF.64 R4, [R18.64] ;  /* 0x0000000412049981 */ /* 0x000f22000c0e1b00 */
[----:B------:R-:W-:Y:S01]  /*11a0*/  IMAD.WIDE R30, R30, R7, c[0x0][0x180] ;  /* 0x000060001e1e7625 */ /* 0x000fe200078e0207 */
[----:B--2---:R-:W-:Y:S02]  /*11b0*/  SEL R12, R12, RZ, !P1 ;  /* 0x000000ff0c0c7207 */ /* 0x004fe40004800000 */
[----:B------:R-:W-:Y:S02]  /*11c0*/  SEL R13, R13, RZ, !P1 ;  /* 0x000000ff0d0d7207 */ /* 0x000fe40004800000 */
[----:B---3--:R-:W-:Y:S01]  /*11d0*/  SEL R25, R8, RZ, !P1 ;  /* 0x000000ff08197207 */ /* 0x008fe20004800000 */
[----:B------:R-:W-:Y:S01]  /*11e0*/  FADD R2, R12, 1 ;  /* 0x3f8000000c027421 */ /* 0x000fe20000000000 */
[----:B------:R-:W-:Y:S01]  /*11f0*/  SEL R14, R14, RZ, !P1 ;  /* 0x000000ff0e0e7207 */ /* 0x000fe20004800000 */
[----:B------:R-:W-:Y:S01]  /*1200*/  FADD R3, R13, 1 ;  /* 0x3f8000000d037421 */ /* 0x000fe20000000000 */
[----:B------:R-:W-:Y:S01]  /*1210*/  SEL R8, R9, RZ, !P1 ;  /* 0x000000ff09087207 */ /* 0x000fe20004800000 */
[----:B------:R-:W-:Y:S01]  /*1220*/  FMUL R13, R25, R2 ;  /* 0x00000002190d7220 */ /* 0x000fe20000400000 */
[----:B------:R-:W-:Y:S01]  /*1230*/  SEL R9, R10, RZ, !P1 ;  /* 0x000000ff0a097207 */ /* 0x000fe20004800000 */
[----:B------:R-:W-:Y:S01]  /*1240*/  FADD R2, R14, 1 ;  /* 0x3f8000000e027421 */ /* 0x000fe20000000000 */
[----:B----4-:R-:W-:-:S02]  /*1250*/  SEL R4, R4, RZ, !P1 ;  /* 0x000000ff04047207 */ /* 0x010fc40004800000 */
[----:B------:R-:W-:Y:S01]  /*1260*/  SEL R5, R5, RZ, !P1 ;  /* 0x000000ff05057207 */ /* 0x000fe20004800000 */
[----:B0-----:R-:W-:Y:S01]  /*1270*/  FMUL R17, R9, R2 ;  /* 0x0000000209117220 */ /* 0x001fe20000400000 */
[----:B------:R-:W-:Y:S01]  /*1280*/  SEL R10, R15, RZ, !P1 ;  /* 0x000000ff0f0a7207 */ /* 0x000fe20004800000 */
[----:B------:R-:W-:Y:S01]  /*1290*/  FMUL R15, R8, R3 ;  /* 0x00000003080f7220 */ /* 0x000fe20000400000 */
[----:B------:R-:W-:Y:S02]  /*12a0*/  PRMT R2, R4, 0x7632, R2 ;  /* 0x0000763204027816 */ /* 0x000fe40000000002 */
[----:B------:R-:W-:Y:S01]  /*12b0*/  PRMT R3, R5, 0x7632, R3 ;  /* 0x0000763205037816 */ /* 0x000fe20000000003 */
[----:B------:R-:W-:Y:S01]  /*12c0*/  FADD R8, R10, 1 ;  /* 0x3f8000000a087421 */ /* 0x000fe20000000000 */
[----:B------:R-:W-:Y:S02]  /*12d0*/  SEL R21, R11, RZ, !P1 ;  /* 0x000000ff0b157207 */ /* 0x000fe40004800000 */
[----:B------:R-:W-:-:S02]  /*12e0*/  SHF.L.U32 R9, R4, 0x10, RZ ;  /* 0x0000001004097819 */ /* 0x000fc400000006ff */
[----:B------:R-:W-:Y:S02]  /*12f0*/  SHF.L.U32 R11, R2, 0x10, RZ ;  /* 0x00000010020b7819 */ /* 0x000fe400000006ff */
[----:B------:R-:W-:Y:S02]  /*1300*/  SHF.L.U32 R5, R5, 0x10, RZ ;  /* 0x0000001005057819 */ /* 0x000fe400000006ff */
[----:B------:R-:W-:Y:S01]  /*1310*/  SHF.L.U32 R3, R3, 0x10, RZ ;  /* 0x0000001003037819 */ /* 0x000fe200000006ff */
        /* <DEDUP_REMOVED lines=12> */
[----:B------:R-:W-:-:S03]  /*13e0*/  FFMA R3, R6, R3, R10 ;  /* 0x0000000306037223 */ /* 0x000fc6000000000a */
[----:B------:R-:W-:Y:S02]  /*13f0*/  F2FP.BF16.F32.PACK_AB R2, R4, R13 ;  /* 0x0000000d0402723e */ /* 0x000fe400000010ff */
[----:B------:R-:W-:Y:S01]  /*1400*/  F2FP.BF16.F32.PACK_AB R3, R3, R8 ;  /* 0x000000080303723e */ /* 0x000fe200000010ff */
[----:B------:R-:W-:Y:S06]  /*1410*/  @P1 EXIT ;  /* 0x000000000000194d */ /* 0x000fec0003800000 */
[----:B------:R-:W-:Y:S01]  /*1420*/  STG.E.64 [R30.64], R2 ;  /* 0x000000021e007986 */ /* 0x000fe2000c101b04 */
[----:B------:R-:W-:Y:S05]  /*1430*/  EXIT ;  /* 0x000000000000794d */ /* 0x000fea0003800000 */
.L_x_0:
[----:B------:R-:W-:-:S00]  /*1440*/  BRA `(.L_x_0) ;  /* 0xfffffff000007947 */ /* 0x000fc0000383ffff */
[----:B------:R-:W-:-:S00]  /*1450*/  NOP ;  /* 0x0000000000007918 */ /* 0x000fc00000000000 */
        /* <DEDUP_REMOVED lines=10> */
.L_x_1:


//--------------------- .nv.global.init           --------------------------
	.section	.nv.global.init,"aw",@progbits
.nv.global.init:
	.type		_$_str,@object
	.size		_$_str,(.L_0 - _$_str)
_$_str:
        /*0000*/ 	.byte	0x5f, 0x5f, 0x43, 0x55, 0x44, 0x41, 0x5f, 0x46, 0x54, 0x5a, 0x00
.L_0:


//--------------------- .nv.shared.triton__0d1d2d3d4d5de6de --------------------------
	.section	.nv.shared.triton__0d1d2d3d4d5de6de,"aw",@nobits
	.align	16
